//
// Generated by NVIDIA NVVM Compiler
//
// Compiler Build ID: CL-36424714
// Cuda compilation tools, release 13.0, V13.0.88
// Based on NVVM 20.0.0
//

.version 9.0
.target sm_100
.address_size 64

	// .globl	_Z13no_divergencePi4dim3
.extern .func  (.param .b32 func_retval0) vprintf
(
	.param .b64 vprintf_param_0,
	.param .b64 vprintf_param_1
)
;
.global .align 1 .b8 $str[19] = {119, 97, 114, 112, 40, 37, 100, 41, 44, 32, 97, 40, 37, 46, 48, 102, 41, 10};

.visible .entry _Z13no_divergencePi4dim3(
	.param .u64 .ptr .align 1 _Z13no_divergencePi4dim3_param_0,
	.param .align 4 .b8 _Z13no_divergencePi4dim3_param_1[12]
)
{
	.local .align 16 .b8 	__local_depot0[16];
	.reg .b64 	%SP;
	.reg .b64 	%SPL;
	.reg .pred 	%p<3>;
	.reg .b32 	%r<15>;
	.reg .b64 	%rd<11>;

	mov.u64 	%SPL, __local_depot0;
	cvta.local.u64 	%SP, %SPL;
	ld.param.u32 	%r3, [_Z13no_divergencePi4dim3_param_1];
	add.u64 	%rd2, %SP, 0;
	add.u64 	%rd1, %SPL, 0;
	mov.u32 	%r4, %ctaid.x;
	mov.u32 	%r5, %ntid.x;
	mov.u32 	%r6, %tid.x;
	mad.lo.s32 	%r1, %r4, %r5, %r6;
	setp.ge.u32 	%p1, %r1, %r3;
	@%p1 bra 	$L__BB0_4;
	shr.s32 	%r7, %r1, 31;
	shr.u32 	%r8, %r7, 27;
	add.s32 	%r9, %r1, %r8;
	shr.s32 	%r2, %r9, 5;
	and.b32  	%r10, %r2, 1;
	setp.eq.b32 	%p2, %r10, 1;
	@%p2 bra 	$L__BB0_3;
	st.local.u32 	[%rd1], %r2;
	mov.b64 	%rd7, 4636737291354636288;
	st.local.u64 	[%rd1+8], %rd7;
	mov.u64 	%rd8, $str;
	cvta.global.u64 	%rd9, %rd8;
	{ // callseq 1, 0
	.param .b64 param0;
	st.param.b64 	[param0], %rd9;
	.param .b64 param1;
	st.param.b64 	[param1], %rd2;
	.param .b32 retval0;
	call.uni (retval0), 
	vprintf, 
	(
	param0, 
	param1
	);
	ld.param.b32 	%r13, [retval0];
	} // callseq 1
	bra.uni 	$L__BB0_4;
$L__BB0_3:
	st.local.u32 	[%rd1], %r2;
	mov.b64 	%rd3, 4641240890982006784;
	st.local.u64 	[%rd1+8], %rd3;
	mov.u64 	%rd4, $str;
	cvta.global.u64 	%rd5, %rd4;
	{ // callseq 0, 0
	.param .b64 param0;
	st.param.b64 	[param0], %rd5;
	.param .b64 param1;
	st.param.b64 	[param1], %rd2;
	.param .b32 retval0;
	call.uni (retval0), 
	vprintf, 
	(
	param0, 
	param1
	);
	ld.param.b32 	%r11, [retval0];
	} // callseq 0
$L__BB0_4:
	ret;

}
	// .globl	_Z10divergencePi4dim3
.visible .entry _Z10divergencePi4dim3(
	.param .u64 .ptr .align 1 _Z10divergencePi4dim3_param_0,
	.param .align 4 .b8 _Z10divergencePi4dim3_param_1[12]
)
{
	.local .align 16 .b8 	__local_depot1[16];
	.reg .b64 	%SP;
	.reg .b64 	%SPL;
	.reg .pred 	%p<3>;
	.reg .b32 	%r<11>;
	.reg .b64 	%rd<11>;

	mov.u64 	%SPL, __local_depot1;
	cvta.local.u64 	%SP, %SPL;
	ld.param.u32 	%r2, [_Z10divergencePi4dim3_param_1];
	add.u64 	%rd2, %SP, 0;
	add.u64 	%rd1, %SPL, 0;
	mov.u32 	%r3, %ctaid.x;
	mov.u32 	%r4, %ntid.x;
	mov.u32 	%r5, %tid.x;
	mad.lo.s32 	%r1, %r3, %r4, %r5;
	setp.ge.u32 	%p1, %r1, %r2;
	@%p1 bra 	$L__BB1_4;
	and.b32  	%r6, %r1, 1;
	setp.eq.b32 	%p2, %r6, 1;
	@%p2 bra 	$L__BB1_3;
	st.local.u32 	[%rd1], %r1;
	mov.b64 	%rd7, 4636737291354636288;
	st.local.u64 	[%rd1+8], %rd7;
	mov.u64 	%rd8, $str;
	cvta.global.u64 	%rd9, %rd8;
	{ // callseq 3, 0
	.param .b64 param0;
	st.param.b64 	[param0], %rd9;
	.param .b64 param1;
	st.param.b64 	[param1], %rd2;
	.param .b32 retval0;
	call.uni (retval0), 
	vprintf, 
	(
	param0, 
	param1
	);
	ld.param.b32 	%r9, [retval0];
	} // callseq 3
	bra.uni 	$L__BB1_4;
$L__BB1_3:
	st.local.u32 	[%rd1], %r1;
	mov.b64 	%rd3, 4641240890982006784;
	st.local.u64 	[%rd1+8], %rd3;
	mov.u64 	%rd4, $str;
	cvta.global.u64 	%rd5, %rd4;
	{ // callseq 2, 0
	.param .b64 param0;
	st.param.b64 	[param0], %rd5;
	.param .b64 param1;
	st.param.b64 	[param1], %rd2;
	.param .b32 retval0;
	call.uni (retval0), 
	vprintf, 
	(
	param0, 
	param1
	);
	ld.param.b32 	%r7, [retval0];
	} // callseq 2
$L__BB1_4:
	ret;

}


// ===== COMPILED SASS (sm_100) =====

	.target	sm_100

	.elftype	@"ET_EXEC"


//--------------------- .note.nv.tkinfo           --------------------------
	.section	.note.nv.tkinfo,"",@"SHT_NOTE"
	.sectionflags	@"SHF_NOTE_NV_TKINFO"
	.tkinfo
        /*0018*/ 	.word	0x00000002
        /*0030*/ 	.string	""
        /*0030*/ 	.string	"ptxas"
        /*0030*/ 	.string	"Cuda compilation tools, release 13.0, V13.0.88"
        /*0030*/ 	.string	"Build cuda_13.0.r13.0/compiler.36424714_0"
        /*0030*/ 	.string	"-arch sm_100 -m 64 "



//--------------------- .note.nv.cuinfo           --------------------------
	.section	.note.nv.cuinfo,"",@"SHT_NOTE"
	.sectionflags	@"SHF_NOTE_NV_CUINFO"
        /*0018*/ 	.short	0x0002
        /*001a*/ 	.short	0x0064
        /*001c*/ 	.short	0x0082
	.zero		2


//--------------------- .nv.info                  --------------------------
	.section	.nv.info,"",@"SHT_CUDA_INFO"
	.align	4


	//----- nvinfo : EIATTR_REGCOUNT
	.align		4
        /*0000*/ 	.byte	0x04, 0x2f
        /*0002*/ 	.short	(.L_2 - .L_1)
	.align		4
.L_1:
        /*0004*/ 	.word	index@(_Z13no_divergencePi4dim3)
        /*0008*/ 	.word	0x00000018


	//----- nvinfo : EIATTR_FRAME_SIZE
	.align		4
.L_2:
        /*000c*/ 	.byte	0x04, 0x11
        /*000e*/ 	.short	(.L_4 - .L_3)
	.align		4
.L_3:
        /*0010*/ 	.word	index@(_Z13no_divergencePi4dim3)
        /*0014*/ 	.word	0x00000010


	//----- nvinfo : EIATTR_REGCOUNT
	.align		4
.L_4:
        /*0018*/ 	.byte	0x04, 0x2f
        /*001a*/ 	.short	(.L_6 - .L_5)
	.align		4
.L_5:
        /*001c*/ 	.word	index@(_Z10divergencePi4dim3)
        /*0020*/ 	.word	0x00000018


	//----- nvinfo : EIATTR_FRAME_SIZE
	.align		4
.L_6:
        /*0024*/ 	.byte	0x04, 0x11
        /*0026*/ 	.short	(.L_8 - .L_7)
	.align		4
.L_7:
        /*0028*/ 	.word	index@(_Z10divergencePi4dim3)
        /*002c*/ 	.word	0x00000010


	//----- nvinfo : EIATTR_MIN_STACK_SIZE
	.align		4
.L_8:
        /*0030*/ 	.byte	0x04, 0x12
        /*0032*/ 	.short	(.L_10 - .L_9)
	.align		4
.L_9:
        /*0034*/ 	.word	index@(_Z10divergencePi4dim3)
        /*0038*/ 	.word	0x00000010


	//----- nvinfo : EIATTR_MIN_STACK_SIZE
	.align		4
.L_10:
        /*003c*/ 	.byte	0x04, 0x12
        /*003e*/ 	.short	(.L_12 - .L_11)
	.align		4
.L_11:
        /*0040*/ 	.word	index@(_Z13no_divergencePi4dim3)
        /*0044*/ 	.word	0x00000010
.L_12:


//--------------------- .nv.compat                --------------------------
	.section	.nv.compat,"",@"SHT_CUDA_COMPAT_INFO"
	.align	4
        /*0000*/ 	.byte	0x02, 0x09, 0x00, 0x00, 0x02, 0x02, 0x01, 0x00, 0x02, 0x05, 0x05, 0x00, 0x03, 0x07, 0x01, 0x01
        /*0010*/ 	.byte	0x02, 0x03, 0x00, 0x00, 0x02, 0x06, 0x01, 0x00, 0x04, 0x0b, 0x08, 0x00, 0x09, 0x00, 0x00, 0x00
        /*0020*/ 	.byte	0x00, 0x00, 0x00, 0x00


//--------------------- .nv.info._Z10divergencePi4dim3 --------------------------
	.section	.nv.info._Z10divergencePi4dim3,"",@"SHT_CUDA_INFO"
	.sectionflags	@""
	.align	4


	//----- nvinfo : EIATTR_CUDA_API_VERSION
	.align		4
        /*0000*/ 	.byte	0x04, 0x37
        /*0002*/ 	.short	(.L_14 - .L_13)
.L_13:
        /*0004*/ 	.word	0x00000082


	//----- nvinfo : EIATTR_KPARAM_INFO
	.align		4
.L_14:
        /*0008*/ 	.byte	0x04, 0x17
        /*000a*/ 	.short	(.L_16 - .L_15)
.L_15:
        /*000c*/ 	.word	0x00000000
        /*0010*/ 	.short	0x0001
        /*0012*/ 	.short	0x0008
        /*0014*/ 	.byte	0x00, 0xf0, 0x31, 0x00


	//----- nvinfo : EIATTR_KPARAM_INFO
	.align		4
.L_16:
        /*0018*/ 	.byte	0x04, 0x17
        /*001a*/ 	.short	(.L_18 - .L_17)
.L_17:
        /*001c*/ 	.word	0x00000000
        /*0020*/ 	.short	0x0000
        /*0022*/ 	.short	0x0000
        /*0024*/ 	.byte	0x00, 0xf5, 0x21, 0x00


	//----- nvinfo : EIATTR_SPARSE_MMA_MASK
	.align		4
.L_18:
        /*0028*/ 	.byte	0x03, 0x50
        /*002a*/ 	.short	0x0000


	//----- nvinfo : EIATTR_MAXREG_COUNT
	.align		4
        /*002c*/ 	.byte	0x03, 0x1b
        /*002e*/ 	.short	0x00ff


	//----- nvinfo : EIATTR_EXTERNS
	.align		4
        /*0030*/ 	.byte	0x04, 0x0f
        /*0032*/ 	.short	(.L_20 - .L_19)


	//   ....[0]....
	.align		4
.L_19:
        /*0034*/ 	.word	index@(vprintf)


	//----- nvinfo : EIATTR_MERCURY_ISA_VERSION
	.align		4
.L_20:
        /*0038*/ 	.byte	0x03, 0x5f
        /*003a*/ 	.short	0x0101


	//----- nvinfo : EIATTR_VRC_CTA_INIT_COUNT
	.align		4
        /*003c*/ 	.byte	0x02, 0x4a
	.zero		1
	.zero		1


	//----- nvinfo : EIATTR_SYSCALL_OFFSETS
	.align		4
        /*0040*/ 	.byte	0x04, 0x46
        /*0042*/ 	.short	(.L_22 - .L_21)


	//   ....[0]....
.L_21:
        /*0044*/ 	.word	0x000001a0


	//   ....[1]....
        /*0048*/ 	.word	0x00000260


	//----- nvinfo : EIATTR_EXIT_INSTR_OFFSETS
	.align		4
.L_22:
        /*004c*/ 	.byte	0x04, 0x1c
        /*004e*/ 	.short	(.L_24 - .L_23)


	//   ....[0]....
.L_23:
        /*0050*/ 	.word	0x000000c0


	//   ....[1]....
        /*0054*/ 	.word	0x000001b0


	//   ....[2]....
        /*0058*/ 	.word	0x00000270


	//----- nvinfo : EIATTR_CRS_STACK_SIZE
	.align		4
.L_24:
        /*005c*/ 	.byte	0x04, 0x1e
        /*005e*/ 	.short	(.L_26 - .L_25)
.L_25:
        /*0060*/ 	.word	0x00000000


	//----- nvinfo : EIATTR_CBANK_PARAM_SIZE
	.align		4
.L_26:
        /*0064*/ 	.byte	0x03, 0x19
        /*0066*/ 	.short	0x0014


	//----- nvinfo : EIATTR_PARAM_CBANK
	.align		4
        /*0068*/ 	.byte	0x04, 0x0a
        /*006a*/ 	.short	(.L_28 - .L_27)
	.align		4
.L_27:
        /*006c*/ 	.word	index@(.nv.constant0._Z10divergencePi4dim3)
        /*0070*/ 	.short	0x0380
        /*0072*/ 	.short	0x0014


	//----- nvinfo : EIATTR_SW_WAR
	.align		4
.L_28:
        /*0074*/ 	.byte	0x04, 0x36
        /*0076*/ 	.short	(.L_30 - .L_29)
.L_29:
        /*0078*/ 	.word	0x00000008
.L_30:


//--------------------- .nv.info._Z13no_divergencePi4dim3 --------------------------
	.section	.nv.info._Z13no_divergencePi4dim3,"",@"SHT_CUDA_INFO"
	.sectionflags	@""
	.align	4


	//----- nvinfo : EIATTR_CUDA_API_VERSION
	.align		4
        /*0000*/ 	.byte	0x04, 0x37
        /*0002*/ 	.short	(.L_32 - .L_31)
.L_31:
        /*0004*/ 	.word	0x00000082


	//----- nvinfo : EIATTR_KPARAM_INFO
	.align		4
.L_32:
        /*0008*/ 	.byte	0x04, 0x17
        /*000a*/ 	.short	(.L_34 - .L_33)
.L_33:
        /*000c*/ 	.word	0x00000000
        /*0010*/ 	.short	0x0001
        /*0012*/ 	.short	0x0008
        /*0014*/ 	.byte	0x00, 0xf0, 0x31, 0x00


	//----- nvinfo : EIATTR_KPARAM_INFO
	.align		4
.L_34:
        /*0018*/ 	.byte	0x04, 0x17
        /*001a*/ 	.short	(.L_36 - .L_35)
.L_35:
        /*001c*/ 	.word	0x00000000
        /*0020*/ 	.short	0x0000
        /*0022*/ 	.short	0x0000
        /*0024*/ 	.byte	0x00, 0xf5, 0x21, 0x00


	//----- nvinfo : EIATTR_SPARSE_MMA_MASK
	.align		4
.L_36:
        /*0028*/ 	.byte	0x03, 0x50
        /*002a*/ 	.short	0x0000


	//----- nvinfo : EIATTR_MAXREG_COUNT
	.align		4
        /*002c*/ 	.byte	0x03, 0x1b
        /*002e*/ 	.short	0x00ff


	//----- nvinfo : EIATTR_EXTERNS
	.align		4
        /*0030*/ 	.byte	0x04, 0x0f
        /*0032*/ 	.short	(.L_38 - .L_37)


	//   ....[0]....
	.align		4
.L_37:
        /*0034*/ 	.word	index@(vprintf)


	//----- nvinfo : EIATTR_MERCURY_ISA_VERSION
	.align		4
.L_38:
        /*0038*/ 	.byte	0x03, 0x5f
        /*003a*/ 	.short	0x0101


	//----- nvinfo : EIATTR_VRC_CTA_INIT_COUNT
	.align		4
        /*003c*/ 	.byte	0x02, 0x4a
	.zero		1
	.zero		1


	//----- nvinfo : EIATTR_SYSCALL_OFFSETS
	.align		4
        /*0040*/ 	.byte	0x04, 0x46
        /*0042*/ 	.short	(.L_40 - .L_39)


	//   ....[0]....
.L_39:
        /*0044*/ 	.word	0x000001d0


	//   ....[1]....
        /*0048*/ 	.word	0x00000290


	//----- nvinfo : EIATTR_EXIT_INSTR_OFFSETS
	.align		4
.L_40:
        /*004c*/ 	.byte	0x04, 0x1c
        /*004e*/ 	.short	(.L_42 - .L_41)


	//   ....[0]....
.L_41:
        /*0050*/ 	.word	0x000000c0


	//   ....[1]....
        /*0054*/ 	.word	0x000001e0


	//   ....[2]....
        /*0058*/ 	.word	0x000002a0


	//----- nvinfo : EIATTR_CRS_STACK_SIZE
	.align		4
.L_42:
        /*005c*/ 	.byte	0x04, 0x1e
        /*005e*/ 	.short	(.L_44 - .L_43)
.L_43:
        /*0060*/ 	.word	0x00000000


	//----- nvinfo : EIATTR_CBANK_PARAM_SIZE
	.align		4
.L_44:
        /*0064*/ 	.byte	0x03, 0x19
        /*0066*/ 	.short	0x0014


	//----- nvinfo : EIATTR_PARAM_CBANK
	.align		4
        /*0068*/ 	.byte	0x04, 0x0a
        /*006a*/ 	.short	(.L_46 - .L_45)
	.align		4
.L_45:
        /*006c*/ 	.word	index@(.nv.constant0._Z13no_divergencePi4dim3)
        /*0070*/ 	.short	0x0380
        /*0072*/ 	.short	0x0014


	//----- nvinfo : EIATTR_SW_WAR
	.align		4
.L_46:
        /*0074*/ 	.byte	0x04, 0x36
        /*0076*/ 	.short	(.L_48 - .L_47)
.L_47:
        /*0078*/ 	.word	0x00000008
.L_48:


//--------------------- .nv.callgraph             --------------------------
	.section	.nv.callgraph,"",@"SHT_CUDA_CALLGRAPH"
	.align	4
	.sectionentsize	8
	.align		4
        /*0000*/ 	.word	0x00000000
	.align		4
        /*0004*/ 	.word	0xffffffff
	.align		4
        /*0008*/ 	.word	index@(_Z10divergencePi4dim3)
	.align		4
        /*000c*/ 	.word	index@(vprintf)
	.align		4
        /*0010*/ 	.word	index@(_Z13no_divergencePi4dim3)
	.align		4
        /*0014*/ 	.word	index@(vprintf)
	.align		4
        /*0018*/ 	.word	0x00000000
	.align		4
        /*001c*/ 	.word	0xfffffffe
	.align		4
        /*0020*/ 	.word	0x00000000
	.align		4
        /*0024*/ 	.word	0xfffffffd
	.align		4
        /*0028*/ 	.word	0x00000000
	.align		4
        /*002c*/ 	.word	0xfffffffc


//--------------------- .nv.constant4             --------------------------
	.section	.nv.constant4,"a",@progbits
	.align	8
	.align		8
.nv.constant4:
        /*0000*/ 	.dword	vprintf
	.align		8
        /*0008*/ 	.dword	$str


//--------------------- .text._Z10divergencePi4dim3 --------------------------
	.section	.text._Z10divergencePi4dim3,"ax",@progbits
	.align	128
        .global         _Z10divergencePi4dim3
        .type           _Z10divergencePi4dim3,@function
        .size           _Z10divergencePi4dim3,(.L_x_8 - _Z10divergencePi4dim3)
        .other          _Z10divergencePi4dim3,@"STO_CUDA_ENTRY STV_DEFAULT"
_Z10divergencePi4dim3:
.text._Z10divergencePi4dim3:
[----:B------:R-:W0:Y:S01]  /*0000*/  LDC R1, c[0x0][0x37c] ;  /* 0x0000df00ff017b82 */ /* 0x000e220000000800 */
[----:B------:R-:W1:Y:S01]  /*0010*/  S2R R3, SR_TID.X ;  /* 0x0000000000037919 */ /* 0x000e620000002100 */
[----:B------:R-:W2:Y:S06]  /*0020*/  LDCU UR5, c[0x0][0x2fc] ;  /* 0x00005f80ff0577ac */ /* 0x000eac0008000800 */
[----:B------:R-:W1:Y:S01]  /*0030*/  S2UR UR6, SR_CTAID.X ;  /* 0x00000000000679c3 */ /* 0x000e620000002500 */
[----:B0-----:R-:W-:Y:S01]  /*0040*/  VIADD R1, R1, 0xfffffff0 ;  /* 0xfffffff001017836 */ /* 0x001fe20000000000 */
[----:B------:R-:W0:Y:S01]  /*0050*/  LDCU UR7, c[0x0][0x388] ;  /* 0x00007100ff0777ac */ /* 0x000e220008000800 */
[----:B------:R-:W3:Y:S05]  /*0060*/  LDCU UR4, c[0x0][0x2f8] ;  /* 0x00005f00ff0477ac */ /* 0x000eea0008000800 */
[----:B------:R-:W1:Y:S01]  /*0070*/  LDC R0, c[0x0][0x360] ;  /* 0x0000d800ff007b82 */ /* 0x000e620000000800 */
[----:B---3--:R-:W-:-:S05]  /*0080*/  IADD3 R6, P1, PT, R1, UR4, RZ ;  /* 0x0000000401067c10 */ /* 0x008fca000ff3e0ff */
[----:B--2---:R-:W-:Y:S02]  /*0090*/  IMAD.X R7, RZ, RZ, UR5, P1 ;  /* 0x00000005ff077e24 */ /* 0x004fe400088e06ff */
[----:B-1----:R-:W-:-:S05]  /*00a0*/  IMAD R0, R0, UR6, R3 ;  /* 0x0000000600007c24 */ /* 0x002fca000f8e0203 */
[----:B0-----:R-:W-:-:S13]  /*00b0*/  ISETP.GE.U32.AND P0, PT, R0, UR7, PT ;  /* 0x0000000700007c0c */ /* 0x001fda000bf06070 */
[----:B------:R-:W-:Y:S05]  /*00c0*/  @P0 EXIT ;  /* 0x000000000000094d */ /* 0x000fea0003800000 */
[----:B------:R-:W-:-:S04]  /*00d0*/  LOP3.LUT R2, R0, 0x1, RZ, 0xc0, !PT ;  /* 0x0000000100027812 */ /* 0x000fc800078ec0ff */
[----:B------:R-:W-:-:S13]  /*00e0*/  ISETP.NE.U32.AND P0, PT, R2, 0x1, PT ;  /* 0x000000010200780c */ /* 0x000fda0003f05070 */
[----:B------:R-:W-:Y:S05]  /*00f0*/  @!P0 BRA `(.L_x_0) ;  /* 0x0000000000308947 */ /* 0x000fea0003800000 */
[----:B------:R-:W-:Y:S01]  /*0100*/  HFMA2 R9, -RZ, RZ, 2.173828125, 0 ;  /* 0x40590000ff097431 */ /* 0x000fe200000001ff */
[----:B------:R-:W-:Y:S01]  /*0110*/  MOV R2, 0x0 ;  /* 0x0000000000027802 */ /* 0x000fe20000000f00 */
[----:B------:R-:W-:Y:S01]  /*0120*/  IMAD.MOV.U32 R8, RZ, RZ, 0x0 ;  /* 0x00000000ff087424 */ /* 0x000fe200078e00ff */
[----:B------:R0:W-:Y:S01]  /*0130*/  STL [R1], R0 ;  /* 0x0000000001007387 */ /* 0x0001e20000100800 */
[----:B------:R-:W1:Y:S03]  /*0140*/  LDCU.64 UR4, c[0x4][0x8] ;  /* 0x01000100ff0477ac */ /* 0x000e660008000a00 */
[----:B------:R0:W-:Y:S01]  /*0150*/  STL.64 [R1+0x8], R8 ;  /* 0x0000080801007387 */ /* 0x0001e20000100a00 */
[----:B------:R-:W2:Y:S01]  /*0160*/  LDC.64 R2, c[0x4][R2] ;  /* 0x0100000002027b82 */ /* 0x000ea20000000a00 */
[----:B-1----:R-:W-:Y:S02]  /*0170*/  IMAD.U32 R4, RZ, RZ, UR4 ;  /* 0x00000004ff047e24 */ /* 0x002fe4000f8e00ff */
[----:B0-----:R-:W-:-:S07]  /*0180*/  IMAD.U32 R5, RZ, RZ, UR5 ;  /* 0x00000005ff057e24 */ /* 0x001fce000f8e00ff */
[----:B------:R-:W-:-:S07]  /*0190*/  LEPC R20, `(.L_x_1) ;  /* 0x000000001014794e */ /* 0x000fce0000000000 */
[----:B--2---:R-:W-:Y:S05]  /*01a0*/  CALL.ABS.NOINC R2 ;  /* 0x0000000002007343 */ /* 0x004fea0003c00000 */
.L_x_1:
[----:B------:R-:W-:Y:S05]  /*01b0*/  EXIT ;  /* 0x000000000000794d */ /* 0x000fea0003800000 */
.L_x_0:
[----:B------:R-:W-:Y:S01]  /*01c0*/  HFMA2 R2, -RZ, RZ, 0, 0 ;  /* 0x00000000ff027431 */ /* 0x000fe200000001ff */
[----:B------:R-:W-:Y:S01]  /*01d0*/  MOV R8, 0x0 ;  /* 0x0000000000087802 */ /* 0x000fe20000000f00 */
[----:B------:R-:W-:Y:S01]  /*01e0*/  IMAD.MOV.U32 R3, RZ, RZ, 0x40690000 ;  /* 0x40690000ff037424 */ /* 0x000fe200078e00ff */
[----:B------:R0:W-:Y:S01]  /*01f0*/  STL [R1], R0 ;  /* 0x0000000001007387 */ /* 0x0001e20000100800 */
[----:B------:R-:W1:Y:S03]  /*0200*/  LDCU.64 UR4, c[0x4][0x8] ;  /* 0x01000100ff0477ac */ /* 0x000e660008000a00 */
[----:B------:R0:W-:Y:S01]  /*0210*/  STL.64 [R1+0x8], R2 ;  /* 0x0000080201007387 */ /* 0x0001e20000100a00 */
[----:B------:R-:W2:Y:S01]  /*0220*/  LDC.64 R8, c[0x4][R8] ;  /* 0x0100000008087b82 */ /* 0x000ea20000000a00 */
[----:B-1----:R-:W-:Y:S01]  /*0230*/  IMAD.U32 R4, RZ, RZ, UR4 ;  /* 0x00000004ff047e24 */ /* 0x002fe2000f8e00ff */
[----:B0-----:R-:W-:-:S07]  /*0240*/  MOV R5, UR5 ;  /* 0x0000000500057c02 */ /* 0x001fce0008000f00 */
[----:B------:R-:W-:-:S07]  /*0250*/  LEPC R20, `(.L_x_2) ;  /* 0x000000001014794e */ /* 0x000fce0000000000 */
[----:B--2---:R-:W-:Y:S05]  /*0260*/  CALL.ABS.NOINC R8 ;  /* 0x0000000008007343 */ /* 0x004fea0003c00000 */
.L_x_2:
[----:B------:R-:W-:Y:S05]  /*0270*/  EXIT ;  /* 0x000000000000794d */ /* 0x000fea0003800000 */
.L_x_3:
[----:B------:R-:W-:-:S00]  /*0280*/  BRA `(.L_x_3) ;  /* 0xfffffffc00fc7947 */ /* 0x000fc0000383ffff */
[----:B------:R-:W-:-:S00]  /*0290*/  NOP ;  /* 0x0000000000007918 */ /* 0x000fc00000000000 */
        /* <DEDUP_REMOVED lines=14> */
.L_x_8:


//--------------------- .text._Z13no_divergencePi4dim3 --------------------------
	.section	.text._Z13no_divergencePi4dim3,"ax",@progbits
	.align	128
        .global         _Z13no_divergencePi4dim3
        .type           _Z13no_divergencePi4dim3,@function
        .size           _Z13no_divergencePi4dim3,(.L_x_9 - _Z13no_divergencePi4dim3)
        .other          _Z13no_divergencePi4dim3,@"STO_CUDA_ENTRY STV_DEFAULT"
_Z13no_divergencePi4dim3:
.text._Z13no_divergencePi4dim3:
        /* <DEDUP_REMOVED lines=13> */
[----:B------:R-:W-:-:S04]  /*00d0*/  SHF.R.S32.HI R3, RZ, 0x1f, R0 ;  /* 0x0000001fff037819 */ /* 0x000fc80000011400 */
[----:B------:R-:W-:-:S04]  /*00e0*/  LEA.HI R0, R3, R0, RZ, 0x5 ;  /* 0x0000000003007211 */ /* 0x000fc800078f28ff */
[----:B------:R-:W-:-:S04]  /*00f0*/  SHF.R.S32.HI R0, RZ, 0x5, R0 ;  /* 0x00000005ff007819 */ /* 0x000fc80000011400 */
[----:B------:R-:W-:-:S04]  /*0100*/  LOP3.LUT R2, R0, 0x1, RZ, 0xc0, !PT ;  /* 0x0000000100027812 */ /* 0x000fc800078ec0ff */
[----:B------:R-:W-:-:S13]  /*0110*/  ISETP.NE.U32.AND P0, PT, R2, 0x1, PT ;  /* 0x000000010200780c */ /* 0x000fda0003f05070 */
[----:B------:R-:W-:Y:S05]  /*0120*/  @!P0 BRA `(.L_x_4) ;  /* 0x0000000000308947 */ /* 0x000fea0003800000 */
[----:B------:R-:W-:Y:S01]  /*0130*/  MOV R2, 0x0 ;  /* 0x0000000000027802 */ /* 0x000fe20000000f00 */
[----:B------:R-:W-:Y:S01]  /*0140*/  IMAD.MOV.U32 R8, RZ, RZ, 0x0 ;  /* 0x00000000ff087424 */ /* 0x000fe200078e00ff */
[----:B------:R0:W-:Y:S01]  /*0150*/  STL [R1], R0 ;  /* 0x0000000001007387 */ /* 0x0001e20000100800 */
[----:B------:R-:W-:Y:S01]  /*0160*/  IMAD.MOV.U32 R9, RZ, RZ, 0x40590000 ;  /* 0x40590000ff097424 */ /* 0x000fe200078e00ff */
[----:B------:R-:W1:Y:S02]  /*0170*/  LDCU.64 UR4, c[0x4][0x8] ;  /* 0x01000100ff0477ac */ /* 0x000e640008000a00 */
[----:B------:R-:W2:Y:S02]  /*0180*/  LDC.64 R2, c[0x4][R2] ;  /* 0x0100000002027b82 */ /* 0x000ea40000000a00 */
[----:B------:R0:W-:Y:S01]  /*0190*/  STL.64 [R1+0x8], R8 ;  /* 0x0000080801007387 */ /* 0x0001e20000100a00 */
[----:B-1----:R-:W-:Y:S02]  /*01a0*/  IMAD.U32 R4, RZ, RZ, UR4 ;  /* 0x00000004ff047e24 */ /* 0x002fe4000f8e00ff */
[----:B0-----:R-:W-:-:S07]  /*01b0*/  IMAD.U32 R5, RZ, RZ, UR5 ;  /* 0x00000005ff057e24 */ /* 0x001fce000f8e00ff */
[----:B------:R-:W-:-:S07]  /*01c0*/  LEPC R20, `(.L_x_5) ;  /* 0x000000001014794e */ /* 0x000fce0000000000 */
[----:B--2---:R-:W-:Y:S05]  /*01d0*/  CALL.ABS.NOINC R2 ;  /* 0x0000000002007343 */ /* 0x004fea0003c00000 */
.L_x_5:
[----:B------:R-:W-:Y:S05]  /*01e0*/  EXIT ;  /* 0x000000000000794d */ /* 0x000fea0003800000 */
.L_x_4:
        /* <DEDUP_REMOVED lines=11> */
.L_x_6:
[----:B------:R-:W-:Y:S05]  /*02a0*/  EXIT ;  /* 0x000000000000794d */ /* 0x000fea0003800000 */
.L_x_7:
        /* <DEDUP_REMOVED lines=13> */
.L_x_9:


//--------------------- .nv.global.init           --------------------------
	.section	.nv.global.init,"aw",@progbits
.nv.global.init:
	.type		$str,@object
	.size		$str,(.L_0 - $str)
$str:
        /*0000*/ 	.byte	0x77, 0x61, 0x72, 0x70, 0x28, 0x25, 0x64, 0x29, 0x2c, 0x20, 0x61, 0x28, 0x25, 0x2e, 0x30, 0x66
        /*0010*/ 	.byte	0x29, 0x0a, 0x00
.L_0:


//--------------------- .nv.shared.reserved.0     --------------------------
	.section	.nv.shared.reserved.0,"aw",@nobits
	.weak		__nv_reservedSMEM_offset_0_alias
	.size		__nv_reservedSMEM_offset_0_alias, 0, 64
	.other		__nv_reservedSMEM_offset_0_alias,@"STO_CUDA_RESERVED_SHARED STV_DEFAULT"
__nv_reservedSMEM_offset_0_alias:
	.zero		0
	.zero		64


//--------------------- .nv.constant0._Z10divergencePi4dim3 --------------------------
	.section	.nv.constant0._Z10divergencePi4dim3,"a",@progbits
	.sectionflags	@""
	.align	4
.nv.constant0._Z10divergencePi4dim3:
	.zero		916


//--------------------- .nv.constant0._Z13no_divergencePi4dim3 --------------------------
	.section	.nv.constant0._Z13no_divergencePi4dim3,"a",@progbits
	.sectionflags	@""
	.align	4
.nv.constant0._Z13no_divergencePi4dim3:
	.zero		916


//--------------------- SYMBOLS --------------------------

	.type		.nv.reservedSmem.offset0,@object
	.size		.nv.reservedSmem.offset0,0x4
	.type		vprintf,@function
